	.headerflags	@"EF_CUDA_TEXMODE_UNIFIED EF_CUDA_64BIT_ADDRESS EF_CUDA_ACCELERATORS EF_CUDA_SM90 EF_CUDA_VIRTUAL_SM(EF_CUDA_SM90)"
	.elftype	@"ET_EXEC"


//--------------------- .nv.info                  --------------------------
	.section	.nv.info,"",@"SHT_CUDA_INFO"
	.align	4


	//----- nvinfo : EIATTR_REGCOUNT
	.align		4
        /*0000*/ 	.byte	0x04, 0x2f
        /*0002*/ 	.short	(.L_3 - .L_2)
	.align		4
.L_2:
        /*0004*/ 	.word	index@(triton_poi_fused__native_batch_norm_legit_no_training_relu_50)
        /*0008*/ 	.word	0x0000001a


	//----- nvinfo : EIATTR_MIN_STACK_SIZE
	.align		4
.L_3:
        /*000c*/ 	.byte	0x04, 0x12
        /*000e*/ 	.short	(.L_5 - .L_4)
	.align		4
.L_4:
        /*0010*/ 	.word	index@(triton_poi_fused__native_batch_norm_legit_no_training_relu_50)
        /*0014*/ 	.word	0x00000000


	//----- nvinfo : EIATTR_FRAME_SIZE
	.align		4
.L_5:
        /*0018*/ 	.byte	0x04, 0x11
        /*001a*/ 	.short	(.L_7 - .L_6)
	.align		4
.L_6:
        /*001c*/ 	.word	index@(triton_poi_fused__native_batch_norm_legit_no_training_relu_50)
        /*0020*/ 	.word	0x00000000


	//----- nvinfo : EIATTR_MIN_STACK_SIZE
	.align		4
.L_7:
        /*0024*/ 	.byte	0x04, 0x12
        /*0026*/ 	.short	(.L_9 - .L_8)
	.align		4
.L_8:
        /*0028*/ 	.word	index@(triton_poi_fused__native_batch_norm_legit_no_training_relu_50)
        /*002c*/ 	.word	0x00000000
.L_9:


//--------------------- .nv.info.triton_poi_fused__native_batch_norm_legit_no_training_relu_50 --------------------------
	.section	.nv.info.triton_poi_fused__native_batch_norm_legit_no_training_relu_50,"",@"SHT_CUDA_INFO"
	.sectionflags	@""
	.align	4


	//----- nvinfo : EIATTR_CUDA_API_VERSION
	.align		4
        /*0000*/ 	.byte	0x04, 0x37
        /*0002*/ 	.short	(.L_11 - .L_10)
.L_10:
        /*0004*/ 	.word	0x0000007c


	//----- nvinfo : EIATTR_KPARAM_INFO
	.align		4
.L_11:
        /*0008*/ 	.byte	0x04, 0x17
        /*000a*/ 	.short	(.L_13 - .L_12)
.L_12:
        /*000c*/ 	.word	0x00000000
        /*0010*/ 	.short	0x0007
        /*0012*/ 	.short	0x0034
        /*0014*/ 	.byte	0x00, 0xf0, 0x11, 0x00


	//----- nvinfo : EIATTR_KPARAM_INFO
	.align		4
.L_13:
        /*0018*/ 	.byte	0x04, 0x17
        /*001a*/ 	.short	(.L_15 - .L_14)
.L_14:
        /*001c*/ 	.word	0x00000000
        /*0020*/ 	.short	0x0006
        /*0022*/ 	.short	0x0030
        /*0024*/ 	.byte	0x00, 0xf0, 0x11, 0x00


	//----- nvinfo : EIATTR_KPARAM_INFO
	.align		4
.L_15:
        /*0028*/ 	.byte	0x04, 0x17
        /*002a*/ 	.short	(.L_17 - .L_16)
.L_16:
        /*002c*/ 	.word	0x00000000
        /*0030*/ 	.short	0x0005
        /*0032*/ 	.short	0x0028
        /*0034*/ 	.byte	0x00, 0xf4, 0x21, 0x00


	//----- nvinfo : EIATTR_KPARAM_INFO
	.align		4
.L_17:
        /*0038*/ 	.byte	0x04, 0x17
        /*003a*/ 	.short	(.L_19 - .L_18)
.L_18:
        /*003c*/ 	.word	0x00000000
        /*0040*/ 	.short	0x0004
        /*0042*/ 	.short	0x0020
        /*0044*/ 	.byte	0x00, 0xf4, 0x21, 0x00


	//----- nvinfo : EIATTR_KPARAM_INFO
	.align		4
.L_19:
        /*0048*/ 	.byte	0x04, 0x17
        /*004a*/ 	.short	(.L_21 - .L_20)
.L_20:
        /*004c*/ 	.word	0x00000000
        /*0050*/ 	.short	0x0003
        /*0052*/ 	.short	0x0018
        /*0054*/ 	.byte	0x00, 0xf4, 0x21, 0x00


	//----- nvinfo : EIATTR_KPARAM_INFO
	.align		4
.L_21:
        /*0058*/ 	.byte	0x04, 0x17
        /*005a*/ 	.short	(.L_23 - .L_22)
.L_22:
        /*005c*/ 	.word	0x00000000
        /*0060*/ 	.short	0x0002
        /*0062*/ 	.short	0x0010
        /*0064*/ 	.byte	0x00, 0xf4, 0x21, 0x00


	//----- nvinfo : EIATTR_KPARAM_INFO
	.align		4
.L_23:
        /*0068*/ 	.byte	0x04, 0x17
        /*006a*/ 	.short	(.L_25 - .L_24)
.L_24:
        /*006c*/ 	.word	0x00000000
        /*0070*/ 	.short	0x0001
        /*0072*/ 	.short	0x0008
        /*0074*/ 	.byte	0x00, 0xf4, 0x21, 0x00


	//----- nvinfo : EIATTR_KPARAM_INFO
	.align		4
.L_25:
        /*0078*/ 	.byte	0x04, 0x17
        /*007a*/ 	.short	(.L_27 - .L_26)
.L_26:
        /*007c*/ 	.word	0x00000000
        /*0080*/ 	.short	0x0000
        /*0082*/ 	.short	0x0000
        /*0084*/ 	.byte	0x00, 0xf4, 0x21, 0x00


	//----- nvinfo : EIATTR_SPARSE_MMA_MASK
	.align		4
.L_27:
        /*0088*/ 	.byte	0x03, 0x50
        /*008a*/ 	.short	0x0000


	//----- nvinfo : EIATTR_MAXREG_COUNT
	.align		4
        /*008c*/ 	.byte	0x03, 0x1b
        /*008e*/ 	.short	0x00ff


	//----- nvinfo : EIATTR_EXIT_INSTR_OFFSETS
	.align		4
        /*0090*/ 	.byte	0x04, 0x1c
        /*0092*/ 	.short	(.L_29 - .L_28)


	//   ....[0]....
.L_28:
        /*0094*/ 	.word	0x000005e0


	//   ....[1]....
        /*0098*/ 	.word	0x00000680


	//----- nvinfo : EIATTR_REQNTID
	.align		4
.L_29:
        /*009c*/ 	.byte	0x04, 0x10
        /*009e*/ 	.short	(.L_31 - .L_30)
.L_30:
        /*00a0*/ 	.word	0x00000080
        /*00a4*/ 	.word	0x00000001
        /*00a8*/ 	.word	0x00000001


	//----- nvinfo : EIATTR_CBANK_PARAM_SIZE
	.align		4
.L_31:
        /*00ac*/ 	.byte	0x03, 0x19
        /*00ae*/ 	.short	0x0038


	//----- nvinfo : EIATTR_PARAM_CBANK
	.align		4
        /*00b0*/ 	.byte	0x04, 0x0a
        /*00b2*/ 	.short	(.L_33 - .L_32)
	.align		4
.L_32:
        /*00b4*/ 	.word	index@(.nv.constant0.triton_poi_fused__native_batch_norm_legit_no_training_relu_50)
        /*00b8*/ 	.short	0x0210
        /*00ba*/ 	.short	0x0038


	//----- nvinfo : EIATTR_SW_WAR
	.align		4
.L_33:
        /*00bc*/ 	.byte	0x04, 0x36
        /*00be*/ 	.short	(.L_35 - .L_34)
.L_34:
        /*00c0*/ 	.word	0x00000008
.L_35:


//--------------------- .nv.callgraph             --------------------------
	.section	.nv.callgraph,"",@"SHT_CUDA_CALLGRAPH"
	.align	4
	.sectionentsize	8
	.align		4
        /*0000*/ 	.word	0x00000000
	.align		4
        /*0004*/ 	.word	0xffffffff
	.align		4
        /*0008*/ 	.word	0x00000000
	.align		4
        /*000c*/ 	.word	0xfffffffe
	.align		4
        /*0010*/ 	.word	0x00000000
	.align		4
        /*0014*/ 	.word	0xfffffffd
	.align		4
        /*0018*/ 	.word	0x00000000
	.align		4
        /*001c*/ 	.word	0xfffffffc


//--------------------- .nv.constant4             --------------------------
	.section	.nv.constant4,"a",@progbits
	.align	8
	.align		8
.nv.constant4:
        /*0000*/ 	.dword	_$_str
	.align		8
        /*0008*/ 	.dword	_$_str_$_2


//--------------------- .text.triton_poi_fused__native_batch_norm_legit_no_training_relu_50 --------------------------
	.section	.text.triton_poi_fused__native_batch_norm_legit_no_training_relu_50,"ax",@progbits
	.sectionflags	@"SHF_BARRIERS=1"
	.align	128
        .global         triton_poi_fused__native_batch_norm_legit_no_training_relu_50
        .type           triton_poi_fused__native_batch_norm_legit_no_training_relu_50,@function
        .size           triton_poi_fused__native_batch_norm_legit_no_training_relu_50,(.L_x_1 - triton_poi_fused__native_batch_norm_legit_no_training_relu_50)
        .other          triton_poi_fused__native_batch_norm_legit_no_training_relu_50,@"STO_CUDA_ENTRY STV_DEFAULT"
triton_poi_fused__native_batch_norm_legit_no_training_relu_50:
.text.triton_poi_fused__native_batch_norm_legit_no_training_relu_50:
[----:B------:R-:W0:Y:S01]  /*0000*/  LDC R1, c[0x0][0x28] ;  /* 0x00000a00ff017b82 */ /* 0x000e220000000800 */
[----:B------:R-:W1:Y:S07]  /*0010*/  S2R R10, SR_TID.X ;  /* 0x00000000000a7919 */ /* 0x000e6e0000002100 */
[----:B------:R-:W2:Y:S01]  /*0020*/  LDC.64 R2, c[0x0][0x220] ;  /* 0x00008800ff027b82 */ /* 0x000ea20000000a00 */
[----:B------:R-:W-:Y:S01]  /*0030*/  ULDC.64 UR6, c[0x0][0x208] ;  /* 0x0000820000067ab9 */ /* 0x000fe20000000a00 */
[----:B------:R-:W3:Y:S01]  /*0040*/  S2R R0, SR_CTAID.Y ;  /* 0x0000000000007919 */ /* 0x000ee20000002600 */
[----:B------:R-:W4:Y:S05]  /*0050*/  S2R R8, SR_CTAID.X ;  /* 0x0000000000087919 */ /* 0x000f2a0000002500 */
[----:B------:R-:W5:Y:S08]  /*0060*/  LDC.64 R14, c[0x0][0x210] ;  /* 0x00008400ff0e7b82 */ /* 0x000f700000000a00 */
[----:B------:R-:W4:Y:S08]  /*0070*/  LDC.64 R18, c[0x0][0x218] ;  /* 0x00008600ff127b82 */ /* 0x000f300000000a00 */
[----:B------:R-:W5:Y:S01]  /*0080*/  LDC.64 R16, c[0x0][0x230] ;  /* 0x00008c00ff107b82 */ /* 0x000f620000000a00 */
[----:B-1----:R-:W-:-:S07]  /*0090*/  IMAD.SHL.U32 R9, R10, 0x2, RZ ;  /* 0x000000020a097824 */ /* 0x002fce00078e00ff */
[----:B------:R-:W1:Y:S01]  /*00a0*/  LDC.64 R12, c[0x0][0x228] ;  /* 0x00008a00ff0c7b82 */ /* 0x000e620000000a00 */
[----:B------:R-:W-:-:S04]  /*00b0*/  LOP3.LUT R9, R9, 0xfe, RZ, 0xc0, !PT ;  /* 0x000000fe09097812 */ /* 0x000fc800078ec0ff */
[----:B---3--:R-:W-:-:S04]  /*00c0*/  PRMT R4, R9, 0x6540, R0 ;  /* 0x0000654009047816 */ /* 0x008fc80000000000 */
[C---:B------:R-:W-:Y:S01]  /*00d0*/  ISETP.GE.AND P2, PT, R4.reuse, 0x500, PT ;  /* 0x000005000400780c */ /* 0x040fe20003f46270 */
[----:B------:R-:W-:-:S05]  /*00e0*/  IMAD.HI R5, R4, 0x66666667, RZ ;  /* 0x6666666704057827 */ /* 0x000fca00078e02ff */
[----:B------:R-:W-:-:S04]  /*00f0*/  SHF.R.U32.HI R6, RZ, 0x1f, R5 ;  /* 0x0000001fff067819 */ /* 0x000fc80000011605 */
[----:B------:R-:W-:Y:S02]  /*0100*/  LEA.HI.SX32 R5, R5, R6, 0x19 ;  /* 0x0000000605057211 */ /* 0x000fe400078fcaff */
[----:B------:R-:W-:-:S03]  /*0110*/  CS2R R6, SRZ ;  /* 0x0000000000067805 */ /* 0x000fc6000001ff00 */
[----:B------:R-:W-:-:S04]  /*0120*/  IMAD R11, R5, -0x140, R4 ;  /* 0xfffffec0050b7824 */ /* 0x000fc800078e0204 */
[----:B--2---:R-:W-:-:S05]  /*0130*/  IMAD.WIDE R2, R11, 0x4, R2 ;  /* 0x000000040b027825 */ /* 0x004fca00078e0202 */
[----:B------:R2:W3:Y:S01]  /*0140*/  @!P2 LDG.E.EL.64 R6, desc[UR6][R2.64] ;  /* 0x000000060206a981 */ /* 0x0004e2000c2e1b00 */
[C---:B----4-:R-:W-:Y:S01]  /*0150*/  ISETP.GE.AND P0, PT, R8.reuse, 0x4, PT ;  /* 0x000000040800780c */ /* 0x050fe20003f06270 */
[----:B------:R-:W-:Y:S02]  /*0160*/  IMAD R20, R8, 0x140, R11 ;  /* 0x0000014008147824 */ /* 0x000fe400078e020b */
[----:B0----5:R-:W-:Y:S01]  /*0170*/  IMAD.WIDE R22, R11, 0x4, R16 ;  /* 0x000000040b167825 */ /* 0x021fe200078e0210 */
[----:B------:R-:W-:-:S03]  /*0180*/  ISETP.LT.AND P1, PT, R4, 0x500, !P0 ;  /* 0x000005000400780c */ /* 0x000fc60004721270 */
[----:B------:R-:W-:Y:S01]  /*0190*/  IMAD R5, R5, 0x500, R20 ;  /* 0x0000050005057824 */ /* 0x000fe200078e0214 */
[----:B--2---:R-:W-:Y:S01]  /*01a0*/  CS2R R2, SRZ ;  /* 0x0000000000027805 */ /* 0x004fe2000001ff00 */
[----:B------:R-:W-:-:S04]  /*01b0*/  IMAD.WIDE R20, R11, 0x4, R18 ;  /* 0x000000040b147825 */ /* 0x000fc800078e0212 */
[----:B------:R-:W-:Y:S01]  /*01c0*/  IMAD.WIDE R14, R5, 0x4, R14 ;  /* 0x00000004050e7825 */ /* 0x000fe200078e020e */
[----:B------:R-:W-:Y:S02]  /*01d0*/  CS2R R4, SRZ ;  /* 0x0000000000047805 */ /* 0x000fe4000001ff00 */
[----:B------:R-:W-:Y:S01]  /*01e0*/  CS2R R16, SRZ ;  /* 0x0000000000107805 */ /* 0x000fe2000001ff00 */
[----:B-1----:R-:W-:Y:S01]  /*01f0*/  IMAD.WIDE R12, R11, 0x4, R12 ;  /* 0x000000040b0c7825 */ /* 0x002fe200078e020c */
[----:B------:R-:W2:Y:S01]  /*0200*/  @P1 LDG.E.EL.64 R2, desc[UR6][R14.64] ;  /* 0x000000060e021981 */ /* 0x000ea2000c2e1b00 */
[----:B------:R-:W-:-:S03]  /*0210*/  CS2R R18, SRZ ;  /* 0x0000000000127805 */ /* 0x000fc6000001ff00 */
[----:B------:R-:W2:Y:S04]  /*0220*/  @!P2 LDG.E.EL.64 R4, desc[UR6][R20.64] ;  /* 0x000000061404a981 */ /* 0x000ea8000c2e1b00 */
[----:B------:R0:W4:Y:S04]  /*0230*/  @!P2 LDG.E.EL.64 R16, desc[UR6][R12.64] ;  /* 0x000000060c10a981 */ /* 0x000128000c2e1b00 */
[----:B------:R-:W4:Y:S01]  /*0240*/  @!P2 LDG.E.EL.64 R18, desc[UR6][R22.64] ;  /* 0x000000061612a981 */ /* 0x000f22000c2e1b00 */
[----:B------:R-:W1:Y:S01]  /*0250*/  S2UR UR5, SR_CgaCtaId ;  /* 0x00000000000579c3 */ /* 0x000e620000008800 */
[----:B------:R-:W-:Y:S01]  /*0260*/  UMOV UR4, 0x400 ;  /* 0x0000040000047882 */ /* 0x000fe20000000000 */
[----:B0-----:R-:W-:Y:S01]  /*0270*/  IMAD.MOV.U32 R13, RZ, RZ, 0x3e800000 ;  /* 0x3e800000ff0d7424 */ /* 0x001fe200078e00ff */
[----:B-1----:R-:W-:-:S06]  /*0280*/  UPRMT UR4, UR5, 0x654, UR4 ;  /* 0x0000065405047896 */ /* 0x002fcc0008000004 */
[----:B------:R-:W-:Y:S01]  /*0290*/  LEA R12, R9, UR4, 0x3 ;  /* 0x00000004090c7c11 */ /* 0x000fe2000f8e18ff */
[----:B---3--:R-:W-:Y:S01]  /*02a0*/  FADD R6, R6, 0.0010000000474974513054 ;  /* 0x3a83126f06067421 */ /* 0x008fe20000000000 */
[----:B------:R-:W-:-:S03]  /*02b0*/  FADD R7, R7, 0.0010000000474974513054 ;  /* 0x3a83126f07077421 */ /* 0x000fc60000000000 */
[----:B------:R-:W0:Y:S08]  /*02c0*/  MUFU.SQRT R11, R6 ;  /* 0x00000006000b7308 */ /* 0x000e300000002000 */
[----:B------:R-:W1:Y:S01]  /*02d0*/  MUFU.SQRT R14, R7 ;  /* 0x00000007000e7308 */ /* 0x000e620000002000 */
[C---:B0-----:R-:W-:Y:S02]  /*02e0*/  FSETP.GT.AND P1, PT, R11.reuse, 8.50705917302346158658e+37, PT ;  /* 0x7e8000000b00780b */ /* 0x041fe40003f24000 */
[----:B------:R-:W-:-:S02]  /*02f0*/  FSETP.GEU.AND P3, PT, R11, 1.175494350822287508e-38, PT ;  /* 0x008000000b00780b */ /* 0x000fc40003f6e000 */
[----:B------:R-:W-:Y:S01]  /*0300*/  FSEL R6, R13, 1, P1 ;  /* 0x3f8000000d067808 */ /* 0x000fe20000800000 */
[----:B--2---:R-:W-:Y:S01]  /*0310*/  FADD R2, -R4, R2 ;  /* 0x0000000204027221 */ /* 0x004fe20000000100 */
[----:B------:R-:W-:Y:S01]  /*0320*/  FADD R3, -R5, R3 ;  /* 0x0000000305037221 */ /* 0x000fe20000000100 */
[----:B------:R-:W-:Y:S02]  /*0330*/  LOP3.LUT R5, R10, 0x7f, RZ, 0xc0, !PT ;  /* 0x0000007f0a057812 */ /* 0x000fe400078ec0ff */
[C---:B-1----:R-:W-:Y:S02]  /*0340*/  FSETP.GT.AND P2, PT, R14.reuse, 8.50705917302346158658e+37, PT ;  /* 0x7e8000000e00780b */ /* 0x042fe40003f44000 */
[----:B------:R-:W-:Y:S02]  /*0350*/  FSETP.GEU.AND P4, PT, R14, 1.175494350822287508e-38, PT ;  /* 0x008000000e00780b */ /* 0x000fe40003f8e000 */
[----:B------:R-:W-:Y:S01]  /*0360*/  @P1 FMUL R11, R11, 0.25 ;  /* 0x3e8000000b0b1820 */ /* 0x000fe20000400000 */
[----:B------:R-:W-:Y:S01]  /*0370*/  FSEL R13, R13, 1, P2 ;  /* 0x3f8000000d0d7808 */ /* 0x000fe20001000000 */
[----:B------:R-:W-:-:S02]  /*0380*/  @!P3 FMUL R6, R6, 16777216 ;  /* 0x4b8000000606b820 */ /* 0x000fc40000400000 */
[----:B------:R-:W-:-:S05]  /*0390*/  @!P3 FMUL R11, R11, 16777216 ;  /* 0x4b8000000b0bb820 */ /* 0x000fca0000400000 */
[----:B------:R-:W-:Y:S01]  /*03a0*/  @P2 FMUL R14, R14, 0.25 ;  /* 0x3e8000000e0e2820 */ /* 0x000fe20000400000 */
[----:B------:R-:W0:Y:S01]  /*03b0*/  MUFU.RCP R11, R11 ;  /* 0x0000000b000b7308 */ /* 0x000e220000001000 */
[----:B------:R-:W-:Y:S02]  /*03c0*/  @!P4 FMUL R13, R13, 16777216 ;  /* 0x4b8000000d0dc820 */ /* 0x000fe40000400000 */
[----:B------:R-:W-:-:S06]  /*03d0*/  @!P4 FMUL R14, R14, 16777216 ;  /* 0x4b8000000e0ec820 */ /* 0x000fcc0000400000 */
[----:B------:R-:W1:Y:S01]  /*03e0*/  MUFU.RCP R14, R14 ;  /* 0x0000000e000e7308 */ /* 0x000e620000001000 */
[----:B0-----:R-:W-:-:S04]  /*03f0*/  FMUL R7, R11, R6 ;  /* 0x000000060b077220 */ /* 0x001fc80000400000 */
[----:B------:R-:W-:-:S04]  /*0400*/  FMUL R7, R2, R7 ;  /* 0x0000000702077220 */ /* 0x000fc80000400000 */
[----:B----4-:R-:W-:Y:S01]  /*0410*/  FFMA R7, R7, R16, R18 ;  /* 0x0000001007077223 */ /* 0x010fe20000000012 */
[----:B-1----:R-:W-:Y:S01]  /*0420*/  FMUL R4, R14, R13 ;  /* 0x0000000d0e047220 */ /* 0x002fe20000400000 */
[----:B------:R-:W-:-:S03]  /*0430*/  LEA R13, R5, UR4, 0x3 ;  /* 0x00000004050d7c11 */ /* 0x000fc6000f8e18ff */
[----:B------:R-:W-:Y:S01]  /*0440*/  FMUL R4, R3, R4 ;  /* 0x0000000403047220 */ /* 0x000fe20000400000 */
[C---:B------:R-:W-:Y:S01]  /*0450*/  FSETP.GEU.AND P1, PT, R7.reuse, RZ, PT ;  /* 0x000000ff0700720b */ /* 0x040fe20003f2e000 */
[----:B------:R-:W0:Y:S02]  /*0460*/  LDC.64 R2, c[0x0][0x238] ;  /* 0x00008e00ff027b82 */ /* 0x000e240000000a00 */
[----:B------:R-:W-:Y:S01]  /*0470*/  FFMA R4, R4, R17, R19 ;  /* 0x0000001104047223 */ /* 0x000fe20000000013 */
[----:B------:R-:W-:-:S04]  /*0480*/  FSEL R10, R7, RZ, P1 ;  /* 0x000000ff070a7208 */ /* 0x000fc80000800000 */
[C---:B------:R-:W-:Y:S01]  /*0490*/  FSETP.GEU.AND P2, PT, R4.reuse, RZ, PT ;  /* 0x000000ff0400720b */ /* 0x040fe20003f4e000 */
[----:B------:R1:W-:Y:S03]  /*04a0*/  STS [R12], R10 ;  /* 0x0000000a0c007388 */ /* 0x0003e60000000800 */
[----:B------:R-:W-:Y:S02]  /*04b0*/  FSEL R11, R4, RZ, P2 ;  /* 0x000000ff040b7208 */ /* 0x000fe40001000000 */
[----:B------:R-:W-:Y:S02]  /*04c0*/  PRMT R4, R5, 0x6540, R0 ;  /* 0x0000654005047816 */ /* 0x000fe40000000000 */
[----:B------:R-:W-:Y:S01]  /*04d0*/  SHF.L.U32 R0, R0, 0x8, RZ ;  /* 0x0000000800007819 */ /* 0x000fe200000006ff */
[----:B------:R-:W-:Y:S01]  /*04e0*/  STS [R12+0x8], R11 ;  /* 0x0000080b0c007388 */ /* 0x000fe20000000800 */
[----:B------:R-:W-:Y:S01]  /*04f0*/  BAR.SYNC.DEFER_BLOCKING 0x0 ;  /* 0x0000000000007b1d */ /* 0x000fe20000010000 */
[C---:B------:R-:W-:Y:S01]  /*0500*/  IMAD.HI R6, R4.reuse, 0x66666667, RZ ;  /* 0x6666666704067827 */ /* 0x040fe200078e02ff */
[----:B------:R-:W-:-:S04]  /*0510*/  ISETP.LT.AND P1, PT, R4, 0x500, !P0 ;  /* 0x000005000400780c */ /* 0x000fc80004721270 */
[----:B------:R-:W-:-:S04]  /*0520*/  SHF.R.U32.HI R7, RZ, 0x1f, R6 ;  /* 0x0000001fff077819 */ /* 0x000fc80000011606 */
[----:B------:R-:W-:Y:S02]  /*0530*/  LEA.HI.SX32 R7, R6, R7, 0x19 ;  /* 0x0000000706077211 */ /* 0x000fe400078fcaff */
[----:B------:R-:W-:Y:S02]  /*0540*/  LOP3.LUT R6, R0, 0x80, R5, 0xfe, !PT ;  /* 0x0000008000067812 */ /* 0x000fe400078efe05 */
[----:B------:R-:W-:Y:S01]  /*0550*/  LOP3.LUT R0, R5, 0x80, RZ, 0xfc, !PT ;  /* 0x0000008005007812 */ /* 0x000fe200078efcff */
[----:B------:R-:W-:Y:S01]  /*0560*/  IMAD R9, R7, -0x140, R4 ;  /* 0xfffffec007097824 */ /* 0x000fe200078e0204 */
[----:B------:R-:W-:-:S03]  /*0570*/  ISETP.LT.AND P0, PT, R6, 0x500, !P0 ;  /* 0x000005000600780c */ /* 0x000fc60004701270 */
[----:B-1----:R-:W-:Y:S01]  /*0580*/  IMAD R10, R9, 0x4, R8 ;  /* 0x00000004090a7824 */ /* 0x002fe200078e0208 */
[----:B------:R-:W-:Y:S01]  /*0590*/  LEA R9, R0, UR4, 0x3 ;  /* 0x0000000400097c11 */ /* 0x000fe2000f8e18ff */
[----:B------:R-:W1:Y:S03]  /*05a0*/  LDS R13, [R13] ;  /* 0x000000000d0d7984 */ /* 0x000e660000000800 */
[----:B------:R-:W-:-:S05]  /*05b0*/  LEA R7, R7, R10, 0xd ;  /* 0x0000000a07077211 */ /* 0x000fca00078e68ff */
[----:B0-----:R-:W-:-:S05]  /*05c0*/  IMAD.WIDE R4, R7, 0x4, R2 ;  /* 0x0000000407047825 */ /* 0x001fca00078e0202 */
[----:B-1----:R0:W-:Y:S02]  /*05d0*/  @P1 STG.E desc[UR6][R4.64], R13 ;  /* 0x0000000d04001986 */ /* 0x0021e4000c101906 */
[----:B0-----:R-:W-:Y:S05]  /*05e0*/  @!P0 EXIT ;  /* 0x000000000000894d */ /* 0x001fea0003800000 */
[----:B------:R-:W1:Y:S01]  /*05f0*/  LDS R9, [R9] ;  /* 0x0000000009097984 */ /* 0x000e620000000800 */
[----:B------:R-:W-:-:S05]  /*0600*/  IMAD.HI R0, R6, 0x66666667, RZ ;  /* 0x6666666706007827 */ /* 0x000fca00078e02ff */
[----:B0-----:R-:W-:-:S04]  /*0610*/  SHF.R.U32.HI R5, RZ, 0x1f, R0 ;  /* 0x0000001fff057819 */ /* 0x001fc80000011600 */
[----:B------:R-:W-:-:S05]  /*0620*/  LEA.HI.SX32 R5, R0, R5, 0x19 ;  /* 0x0000000500057211 */ /* 0x000fca00078fcaff */
[----:B------:R-:W-:-:S04]  /*0630*/  IMAD R7, R5, -0x140, R6 ;  /* 0xfffffec005077824 */ /* 0x000fc800078e0206 */
[----:B------:R-:W-:-:S05]  /*0640*/  IMAD R8, R7, 0x4, R8 ;  /* 0x0000000407087824 */ /* 0x000fca00078e0208 */
[----:B------:R-:W-:-:S05]  /*0650*/  LEA R5, R5, R8, 0xd ;  /* 0x0000000805057211 */ /* 0x000fca00078e68ff */
[----:B------:R-:W-:-:S05]  /*0660*/  IMAD.WIDE R2, R5, 0x4, R2 ;  /* 0x0000000405027825 */ /* 0x000fca00078e0202 */
[----:B-1----:R-:W-:Y:S01]  /*0670*/  STG.E desc[UR6][R2.64], R9 ;  /* 0x0000000902007986 */ /* 0x002fe2000c101906 */
[----:B------:R-:W-:Y:S05]  /*0680*/  EXIT ;  /* 0x000000000000794d */ /* 0x000fea0003800000 */
.L_x_0:
[----:B------:R-:W-:-:S00]  /*0690*/  BRA `(.L_x_0) ;  /* 0xfffffffc00fc7947 */ /* 0x000fc0000383ffff */
[----:B------:R-:W-:-:S00]  /*06a0*/  NOP ;  /* 0x0000000000007918 */ /* 0x000fc00000000000 */
        /* <DEDUP_REMOVED lines=13> */
.L_x_1:


//--------------------- .nv.global.init           --------------------------
	.section	.nv.global.init,"aw",@progbits
.nv.global.init:
	.type		_$_str,@object
	.size		_$_str,(_$_str_$_2 - _$_str)
_$_str:
        /*0000*/ 	.byte	0x5f, 0x5f, 0x43, 0x55, 0x44, 0x41, 0x5f, 0x46, 0x54, 0x5a, 0x00
	.type		_$_str_$_2,@object
	.size		_$_str_$_2,(.L_1 - _$_str_$_2)
_$_str_$_2:
        /*000b*/ 	.byte	0x5f, 0x5f, 0x43, 0x55, 0x44, 0x41, 0x5f, 0x50, 0x52, 0x45, 0x43, 0x5f, 0x53, 0x51, 0x52, 0x54
        /*001b*/ 	.byte	0x00
.L_1:


//--------------------- .nv.shared.triton_poi_fused__native_batch_norm_legit_no_training_relu_50 --------------------------
	.section	.nv.shared.triton_poi_fused__native_batch_norm_legit_no_training_relu_50,"aw",@nobits
	.sectionflags	@""
	.align	16
	.zero		1024


//--------------------- .nv.constant0.triton_poi_fused__native_batch_norm_legit_no_training_relu_50 --------------------------
	.section	.nv.constant0.triton_poi_fused__native_batch_norm_legit_no_training_relu_50,"a",@progbits
	.sectionflags	@""
	.align	4
.nv.constant0.triton_poi_fused__native_batch_norm_legit_no_training_relu_50:
	.zero		584
